	.headerflags	@"EF_CUDA_TEXMODE_UNIFIED EF_CUDA_64BIT_ADDRESS EF_CUDA_ACCELERATORS EF_CUDA_SM90 EF_CUDA_VIRTUAL_SM(EF_CUDA_SM90)"
	.elftype	@"ET_EXEC"


//--------------------- .nv.info                  --------------------------
	.section	.nv.info,"",@"SHT_CUDA_INFO"
	.align	4


	//----- nvinfo : EIATTR_REGCOUNT
	.align		4
        /*0000*/ 	.byte	0x04, 0x2f
        /*0002*/ 	.short	(.L_1 - .L_0)
	.align		4
.L_0:
        /*0004*/ 	.word	index@(triton_poi_fused_cat_6)
        /*0008*/ 	.word	0x00000010


	//----- nvinfo : EIATTR_MIN_STACK_SIZE
	.align		4
.L_1:
        /*000c*/ 	.byte	0x04, 0x12
        /*000e*/ 	.short	(.L_3 - .L_2)
	.align		4
.L_2:
        /*0010*/ 	.word	index@(triton_poi_fused_cat_6)
        /*0014*/ 	.word	0x00000000


	//----- nvinfo : EIATTR_FRAME_SIZE
	.align		4
.L_3:
        /*0018*/ 	.byte	0x04, 0x11
        /*001a*/ 	.short	(.L_5 - .L_4)
	.align		4
.L_4:
        /*001c*/ 	.word	index@(triton_poi_fused_cat_6)
        /*0020*/ 	.word	0x00000000


	//----- nvinfo : EIATTR_MIN_STACK_SIZE
	.align		4
.L_5:
        /*0024*/ 	.byte	0x04, 0x12
        /*0026*/ 	.short	(.L_7 - .L_6)
	.align		4
.L_6:
        /*0028*/ 	.word	index@(triton_poi_fused_cat_6)
        /*002c*/ 	.word	0x00000000
.L_7:


//--------------------- .nv.info.triton_poi_fused_cat_6 --------------------------
	.section	.nv.info.triton_poi_fused_cat_6,"",@"SHT_CUDA_INFO"
	.sectionflags	@""
	.align	4


	//----- nvinfo : EIATTR_CUDA_API_VERSION
	.align		4
        /*0000*/ 	.byte	0x04, 0x37
        /*0002*/ 	.short	(.L_9 - .L_8)
.L_8:
        /*0004*/ 	.word	0x0000007c


	//----- nvinfo : EIATTR_KPARAM_INFO
	.align		4
.L_9:
        /*0008*/ 	.byte	0x04, 0x17
        /*000a*/ 	.short	(.L_11 - .L_10)
.L_10:
        /*000c*/ 	.word	0x00000000
        /*0010*/ 	.short	0x0004
        /*0012*/ 	.short	0x0020
        /*0014*/ 	.byte	0x00, 0xf0, 0x11, 0x00


	//----- nvinfo : EIATTR_KPARAM_INFO
	.align		4
.L_11:
        /*0018*/ 	.byte	0x04, 0x17
        /*001a*/ 	.short	(.L_13 - .L_12)
.L_12:
        /*001c*/ 	.word	0x00000000
        /*0020*/ 	.short	0x0003
        /*0022*/ 	.short	0x0018
        /*0024*/ 	.byte	0x00, 0xf4, 0x21, 0x00


	//----- nvinfo : EIATTR_KPARAM_INFO
	.align		4
.L_13:
        /*0028*/ 	.byte	0x04, 0x17
        /*002a*/ 	.short	(.L_15 - .L_14)
.L_14:
        /*002c*/ 	.word	0x00000000
        /*0030*/ 	.short	0x0002
        /*0032*/ 	.short	0x0010
        /*0034*/ 	.byte	0x00, 0xf4, 0x21, 0x00


	//----- nvinfo : EIATTR_KPARAM_INFO
	.align		4
.L_15:
        /*0038*/ 	.byte	0x04, 0x17
        /*003a*/ 	.short	(.L_17 - .L_16)
.L_16:
        /*003c*/ 	.word	0x00000000
        /*0040*/ 	.short	0x0001
        /*0042*/ 	.short	0x0008
        /*0044*/ 	.byte	0x00, 0xf4, 0x21, 0x00


	//----- nvinfo : EIATTR_KPARAM_INFO
	.align		4
.L_17:
        /*0048*/ 	.byte	0x04, 0x17
        /*004a*/ 	.short	(.L_19 - .L_18)
.L_18:
        /*004c*/ 	.word	0x00000000
        /*0050*/ 	.short	0x0000
        /*0052*/ 	.short	0x0000
        /*0054*/ 	.byte	0x00, 0xf4, 0x21, 0x00


	//----- nvinfo : EIATTR_SPARSE_MMA_MASK
	.align		4
.L_19:
        /*0058*/ 	.byte	0x03, 0x50
        /*005a*/ 	.short	0x0000


	//----- nvinfo : EIATTR_MAXREG_COUNT
	.align		4
        /*005c*/ 	.byte	0x03, 0x1b
        /*005e*/ 	.short	0x00ff


	//----- nvinfo : EIATTR_EXIT_INSTR_OFFSETS
	.align		4
        /*0060*/ 	.byte	0x04, 0x1c
        /*0062*/ 	.short	(.L_21 - .L_20)


	//   ....[0]....
.L_20:
        /*0064*/ 	.word	0x00000360


	//   ....[1]....
        /*0068*/ 	.word	0x00000380


	//----- nvinfo : EIATTR_REQNTID
	.align		4
.L_21:
        /*006c*/ 	.byte	0x04, 0x10
        /*006e*/ 	.short	(.L_23 - .L_22)
.L_22:
        /*0070*/ 	.word	0x00000080
        /*0074*/ 	.word	0x00000001
        /*0078*/ 	.word	0x00000001


	//----- nvinfo : EIATTR_CBANK_PARAM_SIZE
	.align		4
.L_23:
        /*007c*/ 	.byte	0x03, 0x19
        /*007e*/ 	.short	0x0024


	//----- nvinfo : EIATTR_PARAM_CBANK
	.align		4
        /*0080*/ 	.byte	0x04, 0x0a
        /*0082*/ 	.short	(.L_25 - .L_24)
	.align		4
.L_24:
        /*0084*/ 	.word	index@(.nv.constant0.triton_poi_fused_cat_6)
        /*0088*/ 	.short	0x0210
        /*008a*/ 	.short	0x0024


	//----- nvinfo : EIATTR_SW_WAR
	.align		4
.L_25:
        /*008c*/ 	.byte	0x04, 0x36
        /*008e*/ 	.short	(.L_27 - .L_26)
.L_26:
        /*0090*/ 	.word	0x00000008
.L_27:


//--------------------- .nv.callgraph             --------------------------
	.section	.nv.callgraph,"",@"SHT_CUDA_CALLGRAPH"
	.align	4
	.sectionentsize	8
	.align		4
        /*0000*/ 	.word	0x00000000
	.align		4
        /*0004*/ 	.word	0xffffffff
	.align		4
        /*0008*/ 	.word	0x00000000
	.align		4
        /*000c*/ 	.word	0xfffffffe
	.align		4
        /*0010*/ 	.word	0x00000000
	.align		4
        /*0014*/ 	.word	0xfffffffd
	.align		4
        /*0018*/ 	.word	0x00000000
	.align		4
        /*001c*/ 	.word	0xfffffffc


//--------------------- .text.triton_poi_fused_cat_6 --------------------------
	.section	.text.triton_poi_fused_cat_6,"ax",@progbits
	.align	128
        .global         triton_poi_fused_cat_6
        .type           triton_poi_fused_cat_6,@function
        .size           triton_poi_fused_cat_6,(.L_x_1 - triton_poi_fused_cat_6)
        .other          triton_poi_fused_cat_6,@"STO_CUDA_ENTRY STV_DEFAULT"
triton_poi_fused_cat_6:
.text.triton_poi_fused_cat_6:
[----:B------:R-:W0:Y:S02]  /*0000*/  LDC R1, c[0x0][0x28] ;  /* 0x00000a00ff017b82 */ /* 0x000e240000000800 */
[----:B------:R-:W1:Y:S01]  /*0010*/  S2R R2, SR_TID.X ;  /* 0x0000000000027919 */ /* 0x000e620000002100 */
[----:B------:R-:W-:Y:S01]  /*0020*/  IMAD.MOV.U32 R8, RZ, RZ, RZ ;  /* 0x000000ffff087224 */ /* 0x000fe200078e00ff */
[----:B------:R-:W2:Y:S01]  /*0030*/  LDC.64 R6, c[0x0][0x210] ;  /* 0x00008400ff067b82 */ /* 0x000ea20000000a00 */
[----:B------:R-:W-:Y:S01]  /*0040*/  IMAD.MOV.U32 R10, RZ, RZ, RZ ;  /* 0x000000ffff0a7224 */ /* 0x000fe200078e00ff */
[----:B------:R-:W3:Y:S01]  /*0050*/  S2R R3, SR_CTAID.X ;  /* 0x0000000000037919 */ /* 0x000ee20000002500 */
[----:B------:R-:W-:Y:S01]  /*0060*/  ULDC.64 UR4, c[0x0][0x208] ;  /* 0x0000820000047ab9 */ /* 0x000fe20000000a00 */
[----:B------:R-:W-:Y:S01]  /*0070*/  ULDC.64 UR6, c[0x0][0x220] ;  /* 0x0000880000067ab9 */ /* 0x000fe20000000a00 */
[----:B-1----:R-:W-:-:S05]  /*0080*/  LOP3.LUT R2, R2, 0x7f, RZ, 0xc0, !PT ;  /* 0x0000007f02027812 */ /* 0x002fca00078ec0ff */
[----:B---3--:R-:W-:-:S05]  /*0090*/  IMAD R3, R3, 0x80, R2 ;  /* 0x0000008003037824 */ /* 0x008fca00078e0202 */
[----:B------:R-:W-:-:S04]  /*00a0*/  SHF.R.S32.HI R2, RZ, 0x1f, R3 ;  /* 0x0000001fff027819 */ /* 0x000fc80000011403 */
[----:B------:R-:W-:Y:S01]  /*00b0*/  LEA.HI R0, R2, R3, RZ, 0x4 ;  /* 0x0000000302007211 */ /* 0x000fe200078f20ff */
[----:B------:R-:W-:-:S03]  /*00c0*/  IMAD.MOV.U32 R2, RZ, RZ, RZ ;  /* 0x000000ffff027224 */ /* 0x000fc600078e00ff */
[----:B------:R-:W-:Y:S01]  /*00d0*/  SHF.R.S32.HI R9, RZ, 0x4, R0 ;  /* 0x00000004ff097819 */ /* 0x000fe20000011400 */
[----:B------:R-:W-:-:S04]  /*00e0*/  IMAD.HI R2, R3, -0x63f63f63, R2 ;  /* 0x9c09c09d03027827 */ /* 0x000fc800078e0202 */
[----:B------:R-:W-:Y:S01]  /*00f0*/  IMAD.HI R4, R9, -0x63f63f63, R8 ;  /* 0x9c09c09d09047827 */ /* 0x000fe200078e0208 */
[----:B------:R-:W-:-:S04]  /*0100*/  SHF.R.U32.HI R11, RZ, 0x1f, R2 ;  /* 0x0000001fff0b7819 */ /* 0x000fc80000011602 */
[----:B------:R-:W-:Y:S02]  /*0110*/  SHF.R.U32.HI R5, RZ, 0x1f, R4 ;  /* 0x0000001fff057819 */ /* 0x000fe40000011604 */
[----:B------:R-:W-:Y:S02]  /*0120*/  LEA.HI.SX32 R11, R2, R11, 0x14 ;  /* 0x0000000b020b7211 */ /* 0x000fe400078fa2ff */
[----:B------:R-:W-:Y:S02]  /*0130*/  LEA.HI.SX32 R8, R4, R5, 0x18 ;  /* 0x0000000504087211 */ /* 0x000fe400078fc2ff */
[----:B------:R-:W1:Y:S01]  /*0140*/  LDC.64 R4, c[0x0][0x218] ;  /* 0x00008600ff047b82 */ /* 0x000e620000000a00 */
[C---:B------:R-:W-:Y:S02]  /*0150*/  IMAD R2, R11.reuse, -0x1a40, R3 ;  /* 0xffffe5c00b027824 */ /* 0x040fe400078e0203 */
[----:B------:R-:W-:Y:S02]  /*0160*/  IMAD R9, R8, -0x1a4, R9 ;  /* 0xfffffe5c08097824 */ /* 0x000fe400078e0209 */
[----:B------:R-:W-:Y:S01]  /*0170*/  IMAD R13, R11, 0x400, R2 ;  /* 0x000004000b0d7824 */ /* 0x000fe200078e0202 */
[----:B------:R-:W-:Y:S01]  /*0180*/  LOP3.LUT R2, R0, 0xfffffff0, RZ, 0xc0, !PT ;  /* 0xfffffff000027812 */ /* 0x000fe200078ec0ff */
[----:B------:R-:W-:Y:S01]  /*0190*/  IMAD.MOV.U32 R8, RZ, RZ, RZ ;  /* 0x000000ffff087224 */ /* 0x000fe200078e00ff */
[----:B------:R-:W-:Y:S01]  /*01a0*/  ISETP.GE.AND P1, PT, R9, 0x40, PT ;  /* 0x000000400900780c */ /* 0x000fe20003f26270 */
[----:B--2---:R-:W-:-:S03]  /*01b0*/  IMAD.WIDE R6, R13, 0x4, R6 ;  /* 0x000000040d067825 */ /* 0x004fc600078e0206 */
[C---:B------:R-:W-:Y:S01]  /*01c0*/  ISETP.LT.AND P3, PT, R3.reuse, 0x6900, !P1 ;  /* 0x000069000300780c */ /* 0x040fe20004f61270 */
[----:B------:R-:W-:Y:S02]  /*01d0*/  IMAD.IADD R2, R3, 0x1, -R2 ;  /* 0x0000000103027824 */ /* 0x000fe400078e0a02 */
[----:B------:R-:W-:Y:S02]  /*01e0*/  IMAD R0, R11, 0x1640, RZ ;  /* 0x000016400b007824 */ /* 0x000fe400078e02ff */
[----:B------:R-:W-:Y:S01]  /*01f0*/  IMAD.SHL.U32 R11, R9, 0x10, RZ ;  /* 0x00000010090b7824 */ /* 0x000fe200078e00ff */
[----:B------:R-:W-:Y:S01]  /*0200*/  ISETP.GE.AND P0, PT, R3, 0x6900, PT ;  /* 0x000069000300780c */ /* 0x000fe20003f06270 */
[----:B-1----:R-:W-:-:S06]  /*0210*/  IMAD.WIDE R4, R9, 0x4, R4 ;  /* 0x0000000409047825 */ /* 0x002fcc00078e0204 */
[----:B------:R1:W2:Y:S01]  /*0220*/  @P3 LDG.E R8, desc[UR4][R6.64] ;  /* 0x0000000406083981 */ /* 0x0002a2000c1e1900 */
[----:B------:R-:W-:-:S03]  /*0230*/  SHF.R.S32.HI R12, RZ, 0x1f, R2 ;  /* 0x0000001fff0c7819 */ /* 0x000fc60000011402 */
[----:B------:R3:W4:Y:S01]  /*0240*/  @P3 LDG.E.EL R10, desc[UR4][R4.64] ;  /* 0x00000004040a3981 */ /* 0x000722000c2e1900 */
[--C-:B------:R-:W-:Y:S02]  /*0250*/  IADD3 R2, P4, P5, R11, R2, R0.reuse ;  /* 0x000000020b027210 */ /* 0x100fe40007d9e000 */
[----:B------:R-:W-:Y:S02]  /*0260*/  SHF.R.S32.HI R0, RZ, 0x1f, R0 ;  /* 0x0000001fff007819 */ /* 0x000fe40000011400 */
[----:B------:R-:W-:Y:S01]  /*0270*/  SHF.R.S32.HI R11, RZ, 0x1f, R11 ;  /* 0x0000001fff0b7819 */ /* 0x000fe2000001140b */
[----:B-1----:R-:W1:Y:S01]  /*0280*/  LDC.64 R6, c[0x0][0x228] ;  /* 0x00008a00ff067b82 */ /* 0x002e620000000a00 */
[----:B------:R-:W-:Y:S02]  /*0290*/  ISETP.GT.AND P2, PT, R9, 0x3f, !P0 ;  /* 0x0000003f0900780c */ /* 0x000fe40004744270 */
[----:B------:R-:W-:Y:S01]  /*02a0*/  IADD3.X R11, R11, R12, R0, P4, P5 ;  /* 0x0000000c0b0b7210 */ /* 0x000fe200027ea400 */
[----:B------:R-:W-:Y:S01]  /*02b0*/  IMAD.MOV.U32 R0, RZ, RZ, RZ ;  /* 0x000000ffff007224 */ /* 0x000fe200078e00ff */
[----:B---3--:R-:W-:-:S04]  /*02c0*/  LEA R4, P4, R2, UR6, 0x2 ;  /* 0x0000000602047c11 */ /* 0x008fc8000f8810ff */
[----:B------:R-:W-:-:S05]  /*02d0*/  LEA.HI.X R5, R2, UR7, R11, 0x2, P4 ;  /* 0x0000000702057c11 */ /* 0x000fca000a0f140b */
[----:B------:R-:W3:Y:S01]  /*02e0*/  @P2 LDG.E R0, desc[UR4][R4.64+-0x1000] ;  /* 0xfff0000404002981 */ /* 0x000ee2000c1e1900 */
[----:B-1----:R-:W-:Y:S01]  /*02f0*/  IMAD.WIDE R2, R3, 0x4, R6 ;  /* 0x0000000403027825 */ /* 0x002fe200078e0206 */
[----:B--2---:R-:W-:Y:S02]  /*0300*/  SEL R9, R8, RZ, P3 ;  /* 0x000000ff08097207 */ /* 0x004fe40001800000 */
[----:B----4-:R-:W-:-:S04]  /*0310*/  SEL R10, R10, RZ, P3 ;  /* 0x000000ff0a0a7207 */ /* 0x010fc80001800000 */
[C---:B------:R-:W-:Y:S01]  /*0320*/  FSETP.GT.AND P3, PT, R9.reuse, -R10, PT ;  /* 0x8000000a0900720b */ /* 0x040fe20003f64000 */
[----:B------:R-:W-:-:S12]  /*0330*/  FADD R9, R9, R10 ;  /* 0x0000000a09097221 */ /* 0x000fd80000000000 */
[----:B------:R-:W-:Y:S01]  /*0340*/  @!P3 FMUL R9, R9, 0.10000000149011611938 ;  /* 0x3dcccccd0909b820 */ /* 0x000fe20000400000 */
[----:B---3--:R-:W-:Y:S01]  /*0350*/  @P1 SEL R9, R0, RZ, P2 ;  /* 0x000000ff00091207 */ /* 0x008fe20001000000 */
[----:B------:R-:W-:Y:S06]  /*0360*/  @P0 EXIT ;  /* 0x000000000000094d */ /* 0x000fec0003800000 */
[----:B------:R-:W-:Y:S01]  /*0370*/  STG.E desc[UR4][R2.64], R9 ;  /* 0x0000000902007986 */ /* 0x000fe2000c101904 */
[----:B------:R-:W-:Y:S05]  /*0380*/  EXIT ;  /* 0x000000000000794d */ /* 0x000fea0003800000 */
.L_x_0:
[----:B------:R-:W-:-:S00]  /*0390*/  BRA `(.L_x_0) ;  /* 0xfffffffc00fc7947 */ /* 0x000fc0000383ffff */
[----:B------:R-:W-:-:S00]  /*03a0*/  NOP ;  /* 0x0000000000007918 */ /* 0x000fc00000000000 */
        /* <DEDUP_REMOVED lines=13> */
.L_x_1:


//--------------------- .nv.constant0.triton_poi_fused_cat_6 --------------------------
	.section	.nv.constant0.triton_poi_fused_cat_6,"a",@progbits
	.sectionflags	@""
	.align	4
.nv.constant0.triton_poi_fused_cat_6:
	.zero		564
